//
// Generated by NVIDIA NVVM Compiler
//
// Compiler Build ID: CL-36424714
// Cuda compilation tools, release 13.0, V13.0.88
// Based on NVVM 20.0.0
//

.version 9.0
.target sm_100
.address_size 64

	// .globl	_Z15SimulationFliudiiPi

.visible .entry _Z15SimulationFliudiiPi(
	.param .u32 _Z15SimulationFliudiiPi_param_0,
	.param .u32 _Z15SimulationFliudiiPi_param_1,
	.param .u64 .ptr .align 1 _Z15SimulationFliudiiPi_param_2
)
{
	.reg .pred 	%p<4>;
	.reg .b32 	%r<4>;
	.reg .b64 	%rd<3>;

	ld.param.u32 	%r1, [_Z15SimulationFliudiiPi_param_0];
	ld.param.u32 	%r2, [_Z15SimulationFliudiiPi_param_1];
	ld.param.u64 	%rd1, [_Z15SimulationFliudiiPi_param_2];
	setp.gt.s32 	%p1, %r1, 50;
	setp.lt.s32 	%p2, %r2, 20;
	or.pred  	%p3, %p1, %p2;
	selp.u32 	%r3, 1, 0, %p3;
	cvta.to.global.u64 	%rd2, %rd1;
	st.global.u32 	[%rd2], %r3;
	ret;

}


// ===== COMPILED SASS (sm_100) =====

	.target	sm_100

	.elftype	@"ET_EXEC"


//--------------------- .note.nv.tkinfo           --------------------------
	.section	.note.nv.tkinfo,"",@"SHT_NOTE"
	.sectionflags	@"SHF_NOTE_NV_TKINFO"
	.tkinfo
        /*0018*/ 	.word	0x00000002
        /*0030*/ 	.string	""
        /*0030*/ 	.string	"ptxas"
        /*0030*/ 	.string	"Cuda compilation tools, release 13.0, V13.0.88"
        /*0030*/ 	.string	"Build cuda_13.0.r13.0/compiler.36424714_0"
        /*0030*/ 	.string	"-arch sm_100 -m 64 "



//--------------------- .note.nv.cuinfo           --------------------------
	.section	.note.nv.cuinfo,"",@"SHT_NOTE"
	.sectionflags	@"SHF_NOTE_NV_CUINFO"
        /*0018*/ 	.short	0x0002
        /*001a*/ 	.short	0x0064
        /*001c*/ 	.short	0x0082
	.zero		2


//--------------------- .nv.info                  --------------------------
	.section	.nv.info,"",@"SHT_CUDA_INFO"
	.align	4


	//----- nvinfo : EIATTR_REGCOUNT
	.align		4
        /*0000*/ 	.byte	0x04, 0x2f
        /*0002*/ 	.short	(.L_1 - .L_0)
	.align		4
.L_0:
        /*0004*/ 	.word	index@(_Z15SimulationFliudiiPi)
        /*0008*/ 	.word	0x00000008


	//----- nvinfo : EIATTR_FRAME_SIZE
	.align		4
.L_1:
        /*000c*/ 	.byte	0x04, 0x11
        /*000e*/ 	.short	(.L_3 - .L_2)
	.align		4
.L_2:
        /*0010*/ 	.word	index@(_Z15SimulationFliudiiPi)
        /*0014*/ 	.word	0x00000000


	//----- nvinfo : EIATTR_MIN_STACK_SIZE
	.align		4
.L_3:
        /*0018*/ 	.byte	0x04, 0x12
        /*001a*/ 	.short	(.L_5 - .L_4)
	.align		4
.L_4:
        /*001c*/ 	.word	index@(_Z15SimulationFliudiiPi)
        /*0020*/ 	.word	0x00000000
.L_5:


//--------------------- .nv.compat                --------------------------
	.section	.nv.compat,"",@"SHT_CUDA_COMPAT_INFO"
	.align	4
        /*0000*/ 	.byte	0x02, 0x09, 0x00, 0x00, 0x02, 0x02, 0x01, 0x00, 0x02, 0x05, 0x05, 0x00, 0x03, 0x07, 0x01, 0x01
        /*0010*/ 	.byte	0x02, 0x03, 0x00, 0x00, 0x02, 0x06, 0x01, 0x00, 0x04, 0x0b, 0x08, 0x00, 0x09, 0x00, 0x00, 0x00
        /*0020*/ 	.byte	0x00, 0x00, 0x00, 0x00


//--------------------- .nv.info._Z15SimulationFliudiiPi --------------------------
	.section	.nv.info._Z15SimulationFliudiiPi,"",@"SHT_CUDA_INFO"
	.sectionflags	@""
	.align	4


	//----- nvinfo : EIATTR_CUDA_API_VERSION
	.align		4
        /*0000*/ 	.byte	0x04, 0x37
        /*0002*/ 	.short	(.L_7 - .L_6)
.L_6:
        /*0004*/ 	.word	0x00000082


	//----- nvinfo : EIATTR_KPARAM_INFO
	.align		4
.L_7:
        /*0008*/ 	.byte	0x04, 0x17
        /*000a*/ 	.short	(.L_9 - .L_8)
.L_8:
        /*000c*/ 	.word	0x00000000
        /*0010*/ 	.short	0x0002
        /*0012*/ 	.short	0x0008
        /*0014*/ 	.byte	0x00, 0xf5, 0x21, 0x00


	//----- nvinfo : EIATTR_KPARAM_INFO
	.align		4
.L_9:
        /*0018*/ 	.byte	0x04, 0x17
        /*001a*/ 	.short	(.L_11 - .L_10)
.L_10:
        /*001c*/ 	.word	0x00000000
        /*0020*/ 	.short	0x0001
        /*0022*/ 	.short	0x0004
        /*0024*/ 	.byte	0x00, 0xf0, 0x11, 0x00


	//----- nvinfo : EIATTR_KPARAM_INFO
	.align		4
.L_11:
        /*0028*/ 	.byte	0x04, 0x17
        /*002a*/ 	.short	(.L_13 - .L_12)
.L_12:
        /*002c*/ 	.word	0x00000000
        /*0030*/ 	.short	0x0000
        /*0032*/ 	.short	0x0000
        /*0034*/ 	.byte	0x00, 0xf0, 0x11, 0x00


	//----- nvinfo : EIATTR_SPARSE_MMA_MASK
	.align		4
.L_13:
        /*0038*/ 	.byte	0x03, 0x50
        /*003a*/ 	.short	0x0000


	//----- nvinfo : EIATTR_MAXREG_COUNT
	.align		4
        /*003c*/ 	.byte	0x03, 0x1b
        /*003e*/ 	.short	0x00ff


	//----- nvinfo : EIATTR_MERCURY_ISA_VERSION
	.align		4
        /*0040*/ 	.byte	0x03, 0x5f
        /*0042*/ 	.short	0x0101


	//----- nvinfo : EIATTR_VRC_CTA_INIT_COUNT
	.align		4
        /*0044*/ 	.byte	0x02, 0x4a
	.zero		1
	.zero		1


	//----- nvinfo : EIATTR_EXIT_INSTR_OFFSETS
	.align		4
        /*0048*/ 	.byte	0x04, 0x1c
        /*004a*/ 	.short	(.L_15 - .L_14)


	//   ....[0]....
.L_14:
        /*004c*/ 	.word	0x00000080


	//----- nvinfo : EIATTR_CBANK_PARAM_SIZE
	.align		4
.L_15:
        /*0050*/ 	.byte	0x03, 0x19
        /*0052*/ 	.short	0x0010


	//----- nvinfo : EIATTR_PARAM_CBANK
	.align		4
        /*0054*/ 	.byte	0x04, 0x0a
        /*0056*/ 	.short	(.L_17 - .L_16)
	.align		4
.L_16:
        /*0058*/ 	.word	index@(.nv.constant0._Z15SimulationFliudiiPi)
        /*005c*/ 	.short	0x0380
        /*005e*/ 	.short	0x0010


	//----- nvinfo : EIATTR_SW_WAR
	.align		4
.L_17:
        /*0060*/ 	.byte	0x04, 0x36
        /*0062*/ 	.short	(.L_19 - .L_18)
.L_18:
        /*0064*/ 	.word	0x00000008
.L_19:


//--------------------- .nv.callgraph             --------------------------
	.section	.nv.callgraph,"",@"SHT_CUDA_CALLGRAPH"
	.align	4
	.sectionentsize	8
	.align		4
        /*0000*/ 	.word	0x00000000
	.align		4
        /*0004*/ 	.word	0xffffffff
	.align		4
        /*0008*/ 	.word	0x00000000
	.align		4
        /*000c*/ 	.word	0xfffffffe
	.align		4
        /*0010*/ 	.word	0x00000000
	.align		4
        /*0014*/ 	.word	0xfffffffd
	.align		4
        /*0018*/ 	.word	0x00000000
	.align		4
        /*001c*/ 	.word	0xfffffffc


//--------------------- .text._Z15SimulationFliudiiPi --------------------------
	.section	.text._Z15SimulationFliudiiPi,"ax",@progbits
	.align	128
        .global         _Z15SimulationFliudiiPi
        .type           _Z15SimulationFliudiiPi,@function
        .size           _Z15SimulationFliudiiPi,(.L_x_1 - _Z15SimulationFliudiiPi)
        .other          _Z15SimulationFliudiiPi,@"STO_CUDA_ENTRY STV_DEFAULT"
_Z15SimulationFliudiiPi:
.text._Z15SimulationFliudiiPi:
[----:B------:R-:W-:Y:S08]  /*0000*/  LDC R1, c[0x0][0x37c] ;  /* 0x0000df00ff017b82 */ /* 0x000ff00000000800 */
[----:B------:R-:W0:Y:S01]  /*0010*/  LDC.64 R4, c[0x0][0x380] ;  /* 0x0000e000ff047b82 */ /* 0x000e220000000a00 */
[----:B------:R-:W1:Y:S07]  /*0020*/  LDCU.64 UR4, c[0x0][0x358] ;  /* 0x00006b00ff0477ac */ /* 0x000e6e0008000a00 */
[----:B------:R-:W1:Y:S01]  /*0030*/  LDC.64 R2, c[0x0][0x388] ;  /* 0x0000e200ff027b82 */ /* 0x000e620000000a00 */
[----:B0-----:R-:W-:-:S04]  /*0040*/  ISETP.GE.AND P0, PT, R5, 0x14, PT ;  /* 0x000000140500780c */ /* 0x001fc80003f06270 */
[----:B------:R-:W-:-:S04]  /*0050*/  ISETP.GT.OR P0, PT, R4, 0x32, !P0 ;  /* 0x000000320400780c */ /* 0x000fc80004704670 */
[----:B------:R-:W-:-:S05]  /*0060*/  SEL R5, RZ, 0x1, !P0 ;  /* 0x00000001ff057807 */ /* 0x000fca0004000000 */
[----:B-1----:R-:W-:Y:S01]  /*0070*/  STG.E desc[UR4][R2.64], R5 ;  /* 0x0000000502007986 */ /* 0x002fe2000c101904 */
[----:B------:R-:W-:Y:S05]  /*0080*/  EXIT ;  /* 0x000000000000794d */ /* 0x000fea0003800000 */
.L_x_0:
[----:B------:R-:W-:-:S00]  /*0090*/  BRA `(.L_x_0) ;  /* 0xfffffffc00fc7947 */ /* 0x000fc0000383ffff */
[----:B------:R-:W-:-:S00]  /*00a0*/  NOP ;  /* 0x0000000000007918 */ /* 0x000fc00000000000 */
        /* <DEDUP_REMOVED lines=13> */
.L_x_1:


//--------------------- .nv.shared.reserved.0     --------------------------
	.section	.nv.shared.reserved.0,"aw",@nobits
	.weak		__nv_reservedSMEM_offset_0_alias
	.size		__nv_reservedSMEM_offset_0_alias, 0, 64
	.other		__nv_reservedSMEM_offset_0_alias,@"STO_CUDA_RESERVED_SHARED STV_DEFAULT"
__nv_reservedSMEM_offset_0_alias:
	.zero		0
	.zero		64


//--------------------- .nv.constant0._Z15SimulationFliudiiPi --------------------------
	.section	.nv.constant0._Z15SimulationFliudiiPi,"a",@progbits
	.sectionflags	@""
	.align	4
.nv.constant0._Z15SimulationFliudiiPi:
	.zero		912


//--------------------- SYMBOLS --------------------------

	.type		.nv.reservedSmem.offset0,@object
	.size		.nv.reservedSmem.offset0,0x4
